//
// Generated by NVIDIA NVVM Compiler
//
// Compiler Build ID: CL-36424714
// Cuda compilation tools, release 13.0, V13.0.88
// Based on NVVM 20.0.0
//

.version 9.0
.target sm_100
.address_size 64

	// .globl	_Z5saxpyPffS_S_

.visible .entry _Z5saxpyPffS_S_(
	.param .u64 .ptr .align 1 _Z5saxpyPffS_S__param_0,
	.param .f32 _Z5saxpyPffS_S__param_1,
	.param .u64 .ptr .align 1 _Z5saxpyPffS_S__param_2,
	.param .u64 .ptr .align 1 _Z5saxpyPffS_S__param_3
)
{
	.reg .b32 	%r<5>;
	.reg .b32 	%f<5>;
	.reg .b64 	%rd<11>;

	ld.param.u64 	%rd1, [_Z5saxpyPffS_S__param_0];
	ld.param.f32 	%f1, [_Z5saxpyPffS_S__param_1];
	ld.param.u64 	%rd2, [_Z5saxpyPffS_S__param_2];
	ld.param.u64 	%rd3, [_Z5saxpyPffS_S__param_3];
	cvta.to.global.u64 	%rd4, %rd1;
	cvta.to.global.u64 	%rd5, %rd3;
	cvta.to.global.u64 	%rd6, %rd2;
	mov.u32 	%r1, %ctaid.x;
	mov.u32 	%r2, %ntid.x;
	mov.u32 	%r3, %tid.x;
	mad.lo.s32 	%r4, %r1, %r2, %r3;
	mul.wide.u32 	%rd7, %r4, 4;
	add.s64 	%rd8, %rd6, %rd7;
	ld.global.f32 	%f2, [%rd8];
	add.s64 	%rd9, %rd5, %rd7;
	ld.global.f32 	%f3, [%rd9];
	fma.rn.f32 	%f4, %f1, %f2, %f3;
	add.s64 	%rd10, %rd4, %rd7;
	st.global.f32 	[%rd10], %f4;
	ret;

}


// ===== COMPILED SASS (sm_100) =====

	.target	sm_100

	.elftype	@"ET_EXEC"


//--------------------- .note.nv.tkinfo           --------------------------
	.section	.note.nv.tkinfo,"",@"SHT_NOTE"
	.sectionflags	@"SHF_NOTE_NV_TKINFO"
	.tkinfo
        /*0018*/ 	.word	0x00000002
        /*0030*/ 	.string	""
        /*0030*/ 	.string	"ptxas"
        /*0030*/ 	.string	"Cuda compilation tools, release 13.0, V13.0.88"
        /*0030*/ 	.string	"Build cuda_13.0.r13.0/compiler.36424714_0"
        /*0030*/ 	.string	"-arch sm_100 -m 64 "



//--------------------- .note.nv.cuinfo           --------------------------
	.section	.note.nv.cuinfo,"",@"SHT_NOTE"
	.sectionflags	@"SHF_NOTE_NV_CUINFO"
        /*0018*/ 	.short	0x0002
        /*001a*/ 	.short	0x0064
        /*001c*/ 	.short	0x0082
	.zero		2


//--------------------- .nv.info                  --------------------------
	.section	.nv.info,"",@"SHT_CUDA_INFO"
	.align	4


	//----- nvinfo : EIATTR_REGCOUNT
	.align		4
        /*0000*/ 	.byte	0x04, 0x2f
        /*0002*/ 	.short	(.L_1 - .L_0)
	.align		4
.L_0:
        /*0004*/ 	.word	index@(_Z5saxpyPffS_S_)
        /*0008*/ 	.word	0x0000000c


	//----- nvinfo : EIATTR_FRAME_SIZE
	.align		4
.L_1:
        /*000c*/ 	.byte	0x04, 0x11
        /*000e*/ 	.short	(.L_3 - .L_2)
	.align		4
.L_2:
        /*0010*/ 	.word	index@(_Z5saxpyPffS_S_)
        /*0014*/ 	.word	0x00000000


	//----- nvinfo : EIATTR_MIN_STACK_SIZE
	.align		4
.L_3:
        /*0018*/ 	.byte	0x04, 0x12
        /*001a*/ 	.short	(.L_5 - .L_4)
	.align		4
.L_4:
        /*001c*/ 	.word	index@(_Z5saxpyPffS_S_)
        /*0020*/ 	.word	0x00000000
.L_5:


//--------------------- .nv.compat                --------------------------
	.section	.nv.compat,"",@"SHT_CUDA_COMPAT_INFO"
	.align	4
        /*0000*/ 	.byte	0x02, 0x09, 0x00, 0x00, 0x02, 0x02, 0x01, 0x00, 0x02, 0x05, 0x05, 0x00, 0x03, 0x07, 0x01, 0x01
        /*0010*/ 	.byte	0x02, 0x03, 0x00, 0x00, 0x02, 0x06, 0x01, 0x00, 0x04, 0x0b, 0x08, 0x00, 0x09, 0x00, 0x00, 0x00
        /*0020*/ 	.byte	0x00, 0x00, 0x00, 0x00


//--------------------- .nv.info._Z5saxpyPffS_S_  --------------------------
	.section	.nv.info._Z5saxpyPffS_S_,"",@"SHT_CUDA_INFO"
	.sectionflags	@""
	.align	4


	//----- nvinfo : EIATTR_CUDA_API_VERSION
	.align		4
        /*0000*/ 	.byte	0x04, 0x37
        /*0002*/ 	.short	(.L_7 - .L_6)
.L_6:
        /*0004*/ 	.word	0x00000082


	//----- nvinfo : EIATTR_KPARAM_INFO
	.align		4
.L_7:
        /*0008*/ 	.byte	0x04, 0x17
        /*000a*/ 	.short	(.L_9 - .L_8)
.L_8:
        /*000c*/ 	.word	0x00000000
        /*0010*/ 	.short	0x0003
        /*0012*/ 	.short	0x0018
        /*0014*/ 	.byte	0x00, 0xf5, 0x21, 0x00


	//----- nvinfo : EIATTR_KPARAM_INFO
	.align		4
.L_9:
        /*0018*/ 	.byte	0x04, 0x17
        /*001a*/ 	.short	(.L_11 - .L_10)
.L_10:
        /*001c*/ 	.word	0x00000000
        /*0020*/ 	.short	0x0002
        /*0022*/ 	.short	0x0010
        /*0024*/ 	.byte	0x00, 0xf5, 0x21, 0x00


	//----- nvinfo : EIATTR_KPARAM_INFO
	.align		4
.L_11:
        /*0028*/ 	.byte	0x04, 0x17
        /*002a*/ 	.short	(.L_13 - .L_12)
.L_12:
        /*002c*/ 	.word	0x00000000
        /*0030*/ 	.short	0x0001
        /*0032*/ 	.short	0x0008
        /*0034*/ 	.byte	0x00, 0xf0, 0x11, 0x00


	//----- nvinfo : EIATTR_KPARAM_INFO
	.align		4
.L_13:
        /*0038*/ 	.byte	0x04, 0x17
        /*003a*/ 	.short	(.L_15 - .L_14)
.L_14:
        /*003c*/ 	.word	0x00000000
        /*0040*/ 	.short	0x0000
        /*0042*/ 	.short	0x0000
        /*0044*/ 	.byte	0x00, 0xf5, 0x21, 0x00


	//----- nvinfo : EIATTR_SPARSE_MMA_MASK
	.align		4
.L_15:
        /*0048*/ 	.byte	0x03, 0x50
        /*004a*/ 	.short	0x0000


	//----- nvinfo : EIATTR_MAXREG_COUNT
	.align		4
        /*004c*/ 	.byte	0x03, 0x1b
        /*004e*/ 	.short	0x00ff


	//----- nvinfo : EIATTR_MERCURY_ISA_VERSION
	.align		4
        /*0050*/ 	.byte	0x03, 0x5f
        /*0052*/ 	.short	0x0101


	//----- nvinfo : EIATTR_VRC_CTA_INIT_COUNT
	.align		4
        /*0054*/ 	.byte	0x02, 0x4a
	.zero		1
	.zero		1


	//----- nvinfo : EIATTR_EXIT_INSTR_OFFSETS
	.align		4
        /*0058*/ 	.byte	0x04, 0x1c
        /*005a*/ 	.short	(.L_17 - .L_16)


	//   ....[0]....
.L_16:
        /*005c*/ 	.word	0x00000110


	//----- nvinfo : EIATTR_CBANK_PARAM_SIZE
	.align		4
.L_17:
        /*0060*/ 	.byte	0x03, 0x19
        /*0062*/ 	.short	0x0020


	//----- nvinfo : EIATTR_PARAM_CBANK
	.align		4
        /*0064*/ 	.byte	0x04, 0x0a
        /*0066*/ 	.short	(.L_19 - .L_18)
	.align		4
.L_18:
        /*0068*/ 	.word	index@(.nv.constant0._Z5saxpyPffS_S_)
        /*006c*/ 	.short	0x0380
        /*006e*/ 	.short	0x0020


	//----- nvinfo : EIATTR_SW_WAR
	.align		4
.L_19:
        /*0070*/ 	.byte	0x04, 0x36
        /*0072*/ 	.short	(.L_21 - .L_20)
.L_20:
        /*0074*/ 	.word	0x00000008
.L_21:


//--------------------- .nv.callgraph             --------------------------
	.section	.nv.callgraph,"",@"SHT_CUDA_CALLGRAPH"
	.align	4
	.sectionentsize	8
	.align		4
        /*0000*/ 	.word	0x00000000
	.align		4
        /*0004*/ 	.word	0xffffffff
	.align		4
        /*0008*/ 	.word	0x00000000
	.align		4
        /*000c*/ 	.word	0xfffffffe
	.align		4
        /*0010*/ 	.word	0x00000000
	.align		4
        /*0014*/ 	.word	0xfffffffd
	.align		4
        /*0018*/ 	.word	0x00000000
	.align		4
        /*001c*/ 	.word	0xfffffffc


//--------------------- .text._Z5saxpyPffS_S_     --------------------------
	.section	.text._Z5saxpyPffS_S_,"ax",@progbits
	.align	128
        .global         _Z5saxpyPffS_S_
        .type           _Z5saxpyPffS_S_,@function
        .size           _Z5saxpyPffS_S_,(.L_x_1 - _Z5saxpyPffS_S_)
        .other          _Z5saxpyPffS_S_,@"STO_CUDA_ENTRY STV_DEFAULT"
_Z5saxpyPffS_S_:
.text._Z5saxpyPffS_S_:
[----:B------:R-:W-:Y:S01]  /*0000*/  LDC R1, c[0x0][0x37c] ;  /* 0x0000df00ff017b82 */ /* 0x000fe20000000800 */
[----:B------:R-:W0:Y:S07]  /*0010*/  S2R R0, SR_TID.X ;  /* 0x0000000000007919 */ /* 0x000e2e0000002100 */
[----:B------:R-:W0:Y:S01]  /*0020*/  S2UR UR6, SR_CTAID.X ;  /* 0x00000000000679c3 */ /* 0x000e220000002500 */
[----:B------:R-:W1:Y:S07]  /*0030*/  LDCU.64 UR4, c[0x0][0x358] ;  /* 0x00006b00ff0477ac */ /* 0x000e6e0008000a00 */
[----:B------:R-:W0:Y:S08]  /*0040*/  LDC R9, c[0x0][0x360] ;  /* 0x0000d800ff097b82 */ /* 0x000e300000000800 */
[----:B------:R-:W2:Y:S08]  /*0050*/  LDC.64 R2, c[0x0][0x390] ;  /* 0x0000e400ff027b82 */ /* 0x000eb00000000a00 */
[----:B------:R-:W3:Y:S01]  /*0060*/  LDC.64 R4, c[0x0][0x398] ;  /* 0x0000e600ff047b82 */ /* 0x000ee20000000a00 */
[----:B0-----:R-:W-:-:S07]  /*0070*/  IMAD R9, R9, UR6, R0 ;  /* 0x0000000609097c24 */ /* 0x001fce000f8e0200 */
[----:B------:R-:W0:Y:S01]  /*0080*/  LDC.64 R6, c[0x0][0x380] ;  /* 0x0000e000ff067b82 */ /* 0x000e220000000a00 */
[----:B------:R-:W4:Y:S01]  /*0090*/  LDCU UR6, c[0x0][0x388] ;  /* 0x00007100ff0677ac */ /* 0x000f220008000800 */
[----:B--2---:R-:W-:-:S06]  /*00a0*/  IMAD.WIDE.U32 R2, R9, 0x4, R2 ;  /* 0x0000000409027825 */ /* 0x004fcc00078e0002 */
[----:B-1----:R-:W4:Y:S01]  /*00b0*/  LDG.E R2, desc[UR4][R2.64] ;  /* 0x0000000402027981 */ /* 0x002f22000c1e1900 */
[----:B---3--:R-:W-:-:S06]  /*00c0*/  IMAD.WIDE.U32 R4, R9, 0x4, R4 ;  /* 0x0000000409047825 */ /* 0x008fcc00078e0004 */
[----:B------:R-:W4:Y:S01]  /*00d0*/  LDG.E R5, desc[UR4][R4.64] ;  /* 0x0000000404057981 */ /* 0x000f22000c1e1900 */
[----:B0-----:R-:W-:-:S04]  /*00e0*/  IMAD.WIDE.U32 R6, R9, 0x4, R6 ;  /* 0x0000000409067825 */ /* 0x001fc800078e0006 */
[----:B----4-:R-:W-:-:S05]  /*00f0*/  FFMA R9, R2, UR6, R5 ;  /* 0x0000000602097c23 */ /* 0x010fca0008000005 */
[----:B------:R-:W-:Y:S01]  /*0100*/  STG.E desc[UR4][R6.64], R9 ;  /* 0x0000000906007986 */ /* 0x000fe2000c101904 */
[----:B------:R-:W-:Y:S05]  /*0110*/  EXIT ;  /* 0x000000000000794d */ /* 0x000fea0003800000 */
.L_x_0:
[----:B------:R-:W-:-:S00]  /*0120*/  BRA `(.L_x_0) ;  /* 0xfffffffc00fc7947 */ /* 0x000fc0000383ffff */
[----:B------:R-:W-:-:S00]  /*0130*/  NOP ;  /* 0x0000000000007918 */ /* 0x000fc00000000000 */
        /* <DEDUP_REMOVED lines=12> */
.L_x_1:


//--------------------- .nv.shared.reserved.0     --------------------------
	.section	.nv.shared.reserved.0,"aw",@nobits
	.weak		__nv_reservedSMEM_offset_0_alias
	.size		__nv_reservedSMEM_offset_0_alias, 0, 64
	.other		__nv_reservedSMEM_offset_0_alias,@"STO_CUDA_RESERVED_SHARED STV_DEFAULT"
__nv_reservedSMEM_offset_0_alias:
	.zero		0
	.zero		64


//--------------------- .nv.constant0._Z5saxpyPffS_S_ --------------------------
	.section	.nv.constant0._Z5saxpyPffS_S_,"a",@progbits
	.sectionflags	@""
	.align	4
.nv.constant0._Z5saxpyPffS_S_:
	.zero		928


//--------------------- SYMBOLS --------------------------

	.type		.nv.reservedSmem.offset0,@object
	.size		.nv.reservedSmem.offset0,0x4
